//
// Generated by NVIDIA NVVM Compiler
//
// Compiler Build ID: CL-36424714
// Cuda compilation tools, release 13.0, V13.0.88
// Based on NVVM 20.0.0
//

.version 9.0
.target sm_100
.address_size 64

	// .globl	_Z7gpu_addPiS_S_

.visible .entry _Z7gpu_addPiS_S_(
	.param .u64 .ptr .align 1 _Z7gpu_addPiS_S__param_0,
	.param .u64 .ptr .align 1 _Z7gpu_addPiS_S__param_1,
	.param .u64 .ptr .align 1 _Z7gpu_addPiS_S__param_2
)
{
	.reg .pred 	%p<3>;
	.reg .b32 	%r<13>;
	.reg .b64 	%rd<11>;

	ld.param.u64 	%rd4, [_Z7gpu_addPiS_S__param_0];
	ld.param.u64 	%rd5, [_Z7gpu_addPiS_S__param_1];
	ld.param.u64 	%rd6, [_Z7gpu_addPiS_S__param_2];
	mov.u32 	%r6, %tid.x;
	mov.u32 	%r7, %ctaid.x;
	mov.u32 	%r1, %ntid.x;
	mad.lo.s32 	%r12, %r7, %r1, %r6;
	setp.gt.s32 	%p1, %r12, 49999;
	@%p1 bra 	$L__BB0_3;
	mov.u32 	%r8, %nctaid.x;
	mul.lo.s32 	%r3, %r1, %r8;
	cvta.to.global.u64 	%rd1, %rd4;
	cvta.to.global.u64 	%rd2, %rd5;
	cvta.to.global.u64 	%rd3, %rd6;
$L__BB0_2:
	mul.wide.s32 	%rd7, %r12, 4;
	add.s64 	%rd8, %rd1, %rd7;
	ld.global.u32 	%r9, [%rd8];
	add.s64 	%rd9, %rd2, %rd7;
	ld.global.u32 	%r10, [%rd9];
	add.s32 	%r11, %r10, %r9;
	add.s64 	%rd10, %rd3, %rd7;
	st.global.u32 	[%rd10], %r11;
	add.s32 	%r12, %r12, %r3;
	setp.lt.s32 	%p2, %r12, 50000;
	@%p2 bra 	$L__BB0_2;
$L__BB0_3:
	ret;

}


// ===== COMPILED SASS (sm_100) =====

	.target	sm_100

	.elftype	@"ET_EXEC"


//--------------------- .note.nv.tkinfo           --------------------------
	.section	.note.nv.tkinfo,"",@"SHT_NOTE"
	.sectionflags	@"SHF_NOTE_NV_TKINFO"
	.tkinfo
        /*0018*/ 	.word	0x00000002
        /*0030*/ 	.string	""
        /*0030*/ 	.string	"ptxas"
        /*0030*/ 	.string	"Cuda compilation tools, release 13.0, V13.0.88"
        /*0030*/ 	.string	"Build cuda_13.0.r13.0/compiler.36424714_0"
        /*0030*/ 	.string	"-arch sm_100 -m 64 "



//--------------------- .note.nv.cuinfo           --------------------------
	.section	.note.nv.cuinfo,"",@"SHT_NOTE"
	.sectionflags	@"SHF_NOTE_NV_CUINFO"
        /*0018*/ 	.short	0x0002
        /*001a*/ 	.short	0x0064
        /*001c*/ 	.short	0x0082
	.zero		2


//--------------------- .nv.info                  --------------------------
	.section	.nv.info,"",@"SHT_CUDA_INFO"
	.align	4


	//----- nvinfo : EIATTR_REGCOUNT
	.align		4
        /*0000*/ 	.byte	0x04, 0x2f
        /*0002*/ 	.short	(.L_1 - .L_0)
	.align		4
.L_0:
        /*0004*/ 	.word	index@(_Z7gpu_addPiS_S_)
        /*0008*/ 	.word	0x00000014


	//----- nvinfo : EIATTR_FRAME_SIZE
	.align		4
.L_1:
        /*000c*/ 	.byte	0x04, 0x11
        /*000e*/ 	.short	(.L_3 - .L_2)
	.align		4
.L_2:
        /*0010*/ 	.word	index@(_Z7gpu_addPiS_S_)
        /*0014*/ 	.word	0x00000000


	//----- nvinfo : EIATTR_MIN_STACK_SIZE
	.align		4
.L_3:
        /*0018*/ 	.byte	0x04, 0x12
        /*001a*/ 	.short	(.L_5 - .L_4)
	.align		4
.L_4:
        /*001c*/ 	.word	index@(_Z7gpu_addPiS_S_)
        /*0020*/ 	.word	0x00000000
.L_5:


//--------------------- .nv.compat                --------------------------
	.section	.nv.compat,"",@"SHT_CUDA_COMPAT_INFO"
	.align	4
        /*0000*/ 	.byte	0x02, 0x09, 0x00, 0x00, 0x02, 0x02, 0x01, 0x00, 0x02, 0x05, 0x05, 0x00, 0x03, 0x07, 0x01, 0x01
        /*0010*/ 	.byte	0x02, 0x03, 0x00, 0x00, 0x02, 0x06, 0x01, 0x00, 0x04, 0x0b, 0x08, 0x00, 0x09, 0x00, 0x00, 0x00
        /*0020*/ 	.byte	0x00, 0x00, 0x00, 0x00


//--------------------- .nv.info._Z7gpu_addPiS_S_ --------------------------
	.section	.nv.info._Z7gpu_addPiS_S_,"",@"SHT_CUDA_INFO"
	.sectionflags	@""
	.align	4


	//----- nvinfo : EIATTR_CUDA_API_VERSION
	.align		4
        /*0000*/ 	.byte	0x04, 0x37
        /*0002*/ 	.short	(.L_7 - .L_6)
.L_6:
        /*0004*/ 	.word	0x00000082


	//----- nvinfo : EIATTR_KPARAM_INFO
	.align		4
.L_7:
        /*0008*/ 	.byte	0x04, 0x17
        /*000a*/ 	.short	(.L_9 - .L_8)
.L_8:
        /*000c*/ 	.word	0x00000000
        /*0010*/ 	.short	0x0002
        /*0012*/ 	.short	0x0010
        /*0014*/ 	.byte	0x00, 0xf5, 0x21, 0x00


	//----- nvinfo : EIATTR_KPARAM_INFO
	.align		4
.L_9:
        /*0018*/ 	.byte	0x04, 0x17
        /*001a*/ 	.short	(.L_11 - .L_10)
.L_10:
        /*001c*/ 	.word	0x00000000
        /*0020*/ 	.short	0x0001
        /*0022*/ 	.short	0x0008
        /*0024*/ 	.byte	0x00, 0xf5, 0x21, 0x00


	//----- nvinfo : EIATTR_KPARAM_INFO
	.align		4
.L_11:
        /*0028*/ 	.byte	0x04, 0x17
        /*002a*/ 	.short	(.L_13 - .L_12)
.L_12:
        /*002c*/ 	.word	0x00000000
        /*0030*/ 	.short	0x0000
        /*0032*/ 	.short	0x0000
        /*0034*/ 	.byte	0x00, 0xf5, 0x21, 0x00


	//----- nvinfo : EIATTR_SPARSE_MMA_MASK
	.align		4
.L_13:
        /*0038*/ 	.byte	0x03, 0x50
        /*003a*/ 	.short	0x0000


	//----- nvinfo : EIATTR_MAXREG_COUNT
	.align		4
        /*003c*/ 	.byte	0x03, 0x1b
        /*003e*/ 	.short	0x00ff


	//----- nvinfo : EIATTR_MERCURY_ISA_VERSION
	.align		4
        /*0040*/ 	.byte	0x03, 0x5f
        /*0042*/ 	.short	0x0101


	//----- nvinfo : EIATTR_VRC_CTA_INIT_COUNT
	.align		4
        /*0044*/ 	.byte	0x02, 0x4a
	.zero		1
	.zero		1


	//----- nvinfo : EIATTR_EXIT_INSTR_OFFSETS
	.align		4
        /*0048*/ 	.byte	0x04, 0x1c
        /*004a*/ 	.short	(.L_15 - .L_14)


	//   ....[0]....
.L_14:
        /*004c*/ 	.word	0x00000060


	//   ....[1]....
        /*0050*/ 	.word	0x00000170


	//----- nvinfo : EIATTR_CRS_STACK_SIZE
	.align		4
.L_15:
        /*0054*/ 	.byte	0x04, 0x1e
        /*0056*/ 	.short	(.L_17 - .L_16)
.L_16:
        /*0058*/ 	.word	0x00000000


	//----- nvinfo : EIATTR_CBANK_PARAM_SIZE
	.align		4
.L_17:
        /*005c*/ 	.byte	0x03, 0x19
        /*005e*/ 	.short	0x0018


	//----- nvinfo : EIATTR_PARAM_CBANK
	.align		4
        /*0060*/ 	.byte	0x04, 0x0a
        /*0062*/ 	.short	(.L_19 - .L_18)
	.align		4
.L_18:
        /*0064*/ 	.word	index@(.nv.constant0._Z7gpu_addPiS_S_)
        /*0068*/ 	.short	0x0380
        /*006a*/ 	.short	0x0018


	//----- nvinfo : EIATTR_SW_WAR
	.align		4
.L_19:
        /*006c*/ 	.byte	0x04, 0x36
        /*006e*/ 	.short	(.L_21 - .L_20)
.L_20:
        /*0070*/ 	.word	0x00000008
.L_21:


//--------------------- .nv.callgraph             --------------------------
	.section	.nv.callgraph,"",@"SHT_CUDA_CALLGRAPH"
	.align	4
	.sectionentsize	8
	.align		4
        /*0000*/ 	.word	0x00000000
	.align		4
        /*0004*/ 	.word	0xffffffff
	.align		4
        /*0008*/ 	.word	0x00000000
	.align		4
        /*000c*/ 	.word	0xfffffffe
	.align		4
        /*0010*/ 	.word	0x00000000
	.align		4
        /*0014*/ 	.word	0xfffffffd
	.align		4
        /*0018*/ 	.word	0x00000000
	.align		4
        /*001c*/ 	.word	0xfffffffc


//--------------------- .text._Z7gpu_addPiS_S_    --------------------------
	.section	.text._Z7gpu_addPiS_S_,"ax",@progbits
	.align	128
        .global         _Z7gpu_addPiS_S_
        .type           _Z7gpu_addPiS_S_,@function
        .size           _Z7gpu_addPiS_S_,(.L_x_2 - _Z7gpu_addPiS_S_)
        .other          _Z7gpu_addPiS_S_,@"STO_CUDA_ENTRY STV_DEFAULT"
_Z7gpu_addPiS_S_:
.text._Z7gpu_addPiS_S_:
[----:B------:R-:W-:Y:S01]  /*0000*/  LDC R1, c[0x0][0x37c] ;  /* 0x0000df00ff017b82 */ /* 0x000fe20000000800 */
[----:B------:R-:W0:Y:S07]  /*0010*/  S2R R0, SR_TID.X ;  /* 0x0000000000007919 */ /* 0x000e2e0000002100 */
[----:B------:R-:W0:Y:S08]  /*0020*/  S2UR UR4, SR_CTAID.X ;  /* 0x00000000000479c3 */ /* 0x000e300000002500 */
[----:B------:R-:W0:Y:S02]  /*0030*/  LDC R15, c[0x0][0x360] ;  /* 0x0000d800ff0f7b82 */ /* 0x000e240000000800 */
[----:B0-----:R-:W-:-:S05]  /*0040*/  IMAD R0, R15, UR4, R0 ;  /* 0x000000040f007c24 */ /* 0x001fca000f8e0200 */
[----:B------:R-:W-:-:S13]  /*0050*/  ISETP.GT.AND P0, PT, R0, 0xc34f, PT ;  /* 0x0000c34f0000780c */ /* 0x000fda0003f04270 */
[----:B------:R-:W-:Y:S05]  /*0060*/  @P0 EXIT ;  /* 0x000000000000094d */ /* 0x000fea0003800000 */
[----:B------:R-:W0:Y:S01]  /*0070*/  LDC.64 R12, c[0x0][0x390] ;  /* 0x0000e400ff0c7b82 */ /* 0x000e220000000a00 */
[----:B------:R-:W1:Y:S01]  /*0080*/  LDCU UR4, c[0x0][0x370] ;  /* 0x00006e00ff0477ac */ /* 0x000e620008000800 */
[----:B------:R-:W2:Y:S06]  /*0090*/  LDCU.64 UR6, c[0x0][0x358] ;  /* 0x00006b00ff0677ac */ /* 0x000eac0008000a00 */
[----:B------:R-:W3:Y:S08]  /*00a0*/  LDC.64 R8, c[0x0][0x380] ;  /* 0x0000e000ff087b82 */ /* 0x000ef00000000a00 */
[----:B------:R-:W4:Y:S01]  /*00b0*/  LDC.64 R10, c[0x0][0x388] ;  /* 0x0000e200ff0a7b82 */ /* 0x000f220000000a00 */
[----:B-1----:R-:W-:-:S07]  /*00c0*/  IMAD R15, R15, UR4, RZ ;  /* 0x000000040f0f7c24 */ /* 0x002fce000f8e02ff */
.L_x_0:
[----:B---3--:R-:W-:-:S04]  /*00d0*/  IMAD.WIDE R2, R0, 0x4, R8 ;  /* 0x0000000400027825 */ /* 0x008fc800078e0208 */
[C---:B----4-:R-:W-:Y:S02]  /*00e0*/  IMAD.WIDE R4, R0.reuse, 0x4, R10 ;  /* 0x0000000400047825 */ /* 0x050fe400078e020a */
[----:B--2---:R-:W2:Y:S04]  /*00f0*/  LDG.E R2, desc[UR6][R2.64] ;  /* 0x0000000602027981 */ /* 0x004ea8000c1e1900 */
[----:B------:R-:W2:Y:S01]  /*0100*/  LDG.E R5, desc[UR6][R4.64] ;  /* 0x0000000604057981 */ /* 0x000ea2000c1e1900 */
[----:B01----:R-:W-:Y:S01]  /*0110*/  IMAD.WIDE R6, R0, 0x4, R12 ;  /* 0x0000000400067825 */ /* 0x003fe200078e020c */
[----:B------:R-:W-:-:S04]  /*0120*/  IADD3 R0, PT, PT, R15, R0, RZ ;  /* 0x000000000f007210 */ /* 0x000fc80007ffe0ff */
[----:B------:R-:W-:Y:S02]  /*0130*/  ISETP.GE.AND P0, PT, R0, 0xc350, PT ;  /* 0x0000c3500000780c */ /* 0x000fe40003f06270 */
[----:B--2---:R-:W-:-:S05]  /*0140*/  IADD3 R17, PT, PT, R2, R5, RZ ;  /* 0x0000000502117210 */ /* 0x004fca0007ffe0ff */
[----:B------:R1:W-:Y:S06]  /*0150*/  STG.E desc[UR6][R6.64], R17 ;  /* 0x0000001106007986 */ /* 0x0003ec000c101906 */
[----:B------:R-:W-:Y:S05]  /*0160*/  @!P0 BRA `(.L_x_0) ;  /* 0xfffffffc00d88947 */ /* 0x000fea000383ffff */
[----:B------:R-:W-:Y:S05]  /*0170*/  EXIT ;  /* 0x000000000000794d */ /* 0x000fea0003800000 */
.L_x_1:
[----:B------:R-:W-:-:S00]  /*0180*/  BRA `(.L_x_1) ;  /* 0xfffffffc00fc7947 */ /* 0x000fc0000383ffff */
[----:B------:R-:W-:-:S00]  /*0190*/  NOP ;  /* 0x0000000000007918 */ /* 0x000fc00000000000 */
        /* <DEDUP_REMOVED lines=14> */
.L_x_2:


//--------------------- .nv.shared.reserved.0     --------------------------
	.section	.nv.shared.reserved.0,"aw",@nobits
	.weak		__nv_reservedSMEM_offset_0_alias
	.size		__nv_reservedSMEM_offset_0_alias, 0, 64
	.other		__nv_reservedSMEM_offset_0_alias,@"STO_CUDA_RESERVED_SHARED STV_DEFAULT"
__nv_reservedSMEM_offset_0_alias:
	.zero		0
	.zero		64


//--------------------- .nv.constant0._Z7gpu_addPiS_S_ --------------------------
	.section	.nv.constant0._Z7gpu_addPiS_S_,"a",@progbits
	.sectionflags	@""
	.align	4
.nv.constant0._Z7gpu_addPiS_S_:
	.zero		920


//--------------------- SYMBOLS --------------------------

	.type		.nv.reservedSmem.offset0,@object
	.size		.nv.reservedSmem.offset0,0x4
